//
// Generated by NVIDIA NVVM Compiler
//
// Compiler Build ID: CL-36424714
// Cuda compilation tools, release 13.0, V13.0.88
// Based on NVVM 20.0.0
//

.version 9.0
.target sm_100
.address_size 64

	// .globl	_Z7dkernalPiS_S_S_S_S_S_S_S_S_

.visible .entry _Z7dkernalPiS_S_S_S_S_S_S_S_S_(
	.param .u64 .ptr .align 1 _Z7dkernalPiS_S_S_S_S_S_S_S_S__param_0,
	.param .u64 .ptr .align 1 _Z7dkernalPiS_S_S_S_S_S_S_S_S__param_1,
	.param .u64 .ptr .align 1 _Z7dkernalPiS_S_S_S_S_S_S_S_S__param_2,
	.param .u64 .ptr .align 1 _Z7dkernalPiS_S_S_S_S_S_S_S_S__param_3,
	.param .u64 .ptr .align 1 _Z7dkernalPiS_S_S_S_S_S_S_S_S__param_4,
	.param .u64 .ptr .align 1 _Z7dkernalPiS_S_S_S_S_S_S_S_S__param_5,
	.param .u64 .ptr .align 1 _Z7dkernalPiS_S_S_S_S_S_S_S_S__param_6,
	.param .u64 .ptr .align 1 _Z7dkernalPiS_S_S_S_S_S_S_S_S__param_7,
	.param .u64 .ptr .align 1 _Z7dkernalPiS_S_S_S_S_S_S_S_S__param_8,
	.param .u64 .ptr .align 1 _Z7dkernalPiS_S_S_S_S_S_S_S_S__param_9
)
{
	.reg .pred 	%p<26>;
	.reg .b32 	%r<46>;
	.reg .b64 	%rd<50>;

	ld.param.u64 	%rd12, [_Z7dkernalPiS_S_S_S_S_S_S_S_S__param_0];
	ld.param.u64 	%rd13, [_Z7dkernalPiS_S_S_S_S_S_S_S_S__param_1];
	ld.param.u64 	%rd9, [_Z7dkernalPiS_S_S_S_S_S_S_S_S__param_3];
	ld.param.u64 	%rd14, [_Z7dkernalPiS_S_S_S_S_S_S_S_S__param_4];
	ld.param.u64 	%rd10, [_Z7dkernalPiS_S_S_S_S_S_S_S_S__param_5];
	ld.param.u64 	%rd11, [_Z7dkernalPiS_S_S_S_S_S_S_S_S__param_6];
	ld.param.u64 	%rd15, [_Z7dkernalPiS_S_S_S_S_S_S_S_S__param_7];
	ld.param.u64 	%rd16, [_Z7dkernalPiS_S_S_S_S_S_S_S_S__param_8];
	ld.param.u64 	%rd17, [_Z7dkernalPiS_S_S_S_S_S_S_S_S__param_9];
	cvta.to.global.u64 	%rd1, %rd14;
	cvta.to.global.u64 	%rd2, %rd16;
	cvta.to.global.u64 	%rd3, %rd15;
	cvta.to.global.u64 	%rd4, %rd17;
	cvta.to.global.u64 	%rd18, %rd12;
	cvta.to.global.u64 	%rd19, %rd13;
	ld.global.u32 	%r1, [%rd19];
	ld.global.u32 	%r2, [%rd18];
	mov.u32 	%r3, %ctaid.x;
	mov.u32 	%r4, %tid.x;
	setp.ne.s32 	%p3, %r4, 0;
	@%p3 bra 	$L__BB0_2;
	mul.wide.u32 	%rd20, %r3, 4;
	add.s64 	%rd21, %rd4, %rd20;
	mov.b32 	%r12, 2147483647;
	st.global.u32 	[%rd21], %r12;
	add.s64 	%rd22, %rd3, %rd20;
	mov.b32 	%r13, 0;
	st.global.u32 	[%rd22], %r13;
	add.s64 	%rd23, %rd2, %rd20;
	mov.b32 	%r14, -1;
	st.global.u32 	[%rd23], %r14;
$L__BB0_2:
	ld.param.u64 	%rd49, [_Z7dkernalPiS_S_S_S_S_S_S_S_S__param_2];
	cvta.to.global.u64 	%rd24, %rd9;
	cvta.to.global.u64 	%rd25, %rd49;
	bar.sync 	0;
	add.s32 	%r15, %r1, %r3;
	rem.s32 	%r16, %r15, %r2;
	mul.wide.u32 	%rd26, %r3, 4;
	add.s64 	%rd27, %rd25, %rd26;
	ld.global.u32 	%r5, [%rd27];
	add.s64 	%rd28, %rd24, %rd26;
	ld.global.u32 	%r6, [%rd28];
	mul.wide.s32 	%rd29, %r16, 4;
	add.s64 	%rd30, %rd25, %rd29;
	ld.global.u32 	%r7, [%rd30];
	add.s64 	%rd31, %rd24, %rd29;
	ld.global.u32 	%r8, [%rd31];
	mul.wide.u32 	%rd32, %r4, 4;
	add.s64 	%rd33, %rd25, %rd32;
	ld.global.u32 	%r9, [%rd33];
	add.s64 	%rd34, %rd24, %rd32;
	ld.global.u32 	%r10, [%rd34];
	add.s64 	%rd35, %rd1, %rd26;
	ld.global.u32 	%r17, [%rd35];
	setp.lt.s32 	%p5, %r17, 1;
	mov.pred 	%p25, 0;
	@%p5 bra 	$L__BB0_4;
	add.s64 	%rd37, %rd1, %rd32;
	ld.global.u32 	%r18, [%rd37];
	setp.gt.s32 	%p25, %r18, 0;
$L__BB0_4:
	setp.lt.s32 	%p6, %r8, %r6;
	setp.gt.s32 	%p7, %r6, %r10;
	setp.eq.s32 	%p8, %r3, %r4;
	not.pred 	%p9, %p25;
	or.pred  	%p10, %p8, %p9;
	selp.b32 	%r19, 3, 4, %p7;
	selp.b32 	%r20, 1, 2, %p7;
	setp.lt.s32 	%p11, %r5, %r9;
	selp.b32 	%r21, %r19, %r20, %p11;
	selp.b32 	%r23, 3, 4, %p6;
	selp.b32 	%r24, 1, 2, %p6;
	setp.gt.s32 	%p12, %r7, %r5;
	selp.b32 	%r25, %r23, %r24, %p12;
	setp.ne.s32 	%p13, %r25, %r21;
	or.pred  	%p14, %p10, %p13;
	@%p14 bra 	$L__BB0_14;
	setp.eq.s32 	%p15, %r7, %r5;
	setp.eq.s32 	%p16, %r8, %r6;
	and.pred  	%p17, %p15, %p16;
	@%p17 bra 	$L__BB0_7;
	sub.s32 	%r27, %r10, %r6;
	sub.s32 	%r28, %r7, %r5;
	mul.lo.s32 	%r29, %r28, %r27;
	sub.s32 	%r30, %r8, %r6;
	sub.s32 	%r31, %r9, %r5;
	mul.lo.s32 	%r32, %r31, %r30;
	setp.eq.s32 	%p18, %r29, %r32;
	@%p18 bra 	$L__BB0_8;
	bra.uni 	$L__BB0_14;
$L__BB0_7:
	setp.ne.s32 	%p19, %r10, %r6;
	@%p19 bra 	$L__BB0_14;
$L__BB0_8:
	sub.s32 	%r33, %r5, %r9;
	abs.s32 	%r34, %r33;
	sub.s32 	%r35, %r6, %r10;
	abs.s32 	%r36, %r35;
	add.s32 	%r11, %r36, %r34;
	add.s64 	%rd5, %rd4, %rd26;
	ld.global.u32 	%r37, [%rd5];
	setp.ge.s32 	%p20, %r11, %r37;
	@%p20 bra 	$L__BB0_14;
	add.s64 	%rd6, %rd3, %rd26;
$L__BB0_10:
	atom.relaxed.global.cas.b32 	%r38, [%rd6], 0, 1;
	setp.ne.s32 	%p21, %r38, 0;
	@%p21 bra 	$L__BB0_10;
	ld.global.u32 	%r39, [%rd5];
	setp.ge.s32 	%p22, %r11, %r39;
	@%p22 bra 	$L__BB0_13;
	st.global.u32 	[%rd5], %r11;
	add.s64 	%rd41, %rd2, %rd26;
	st.global.u32 	[%rd41], %r4;
$L__BB0_13:
	mov.b32 	%r40, 0;
	st.global.u32 	[%rd6], %r40;
$L__BB0_14:
	bar.sync 	0;
	setp.ne.s32 	%p23, %r4, %r3;
	@%p23 bra 	$L__BB0_17;
	add.s64 	%rd7, %rd2, %rd26;
	ld.global.u32 	%r41, [%rd7];
	setp.eq.s32 	%p24, %r41, -1;
	@%p24 bra 	$L__BB0_17;
	cvta.to.global.u64 	%rd43, %rd11;
	add.s64 	%rd45, %rd43, %rd26;
	ld.global.u32 	%r42, [%rd45];
	add.s32 	%r43, %r42, 1;
	st.global.u32 	[%rd45], %r43;
	ld.global.u32 	%r44, [%rd7];
	cvta.to.global.u64 	%rd46, %rd10;
	mul.wide.s32 	%rd47, %r44, 4;
	add.s64 	%rd48, %rd46, %rd47;
	atom.global.add.u32 	%r45, [%rd48], -1;
$L__BB0_17:
	ret;

}
	// .globl	_Z6hpCopyPiS_S_
.visible .entry _Z6hpCopyPiS_S_(
	.param .u64 .ptr .align 1 _Z6hpCopyPiS_S__param_0,
	.param .u64 .ptr .align 1 _Z6hpCopyPiS_S__param_1,
	.param .u64 .ptr .align 1 _Z6hpCopyPiS_S__param_2
)
{
	.reg .pred 	%p<3>;
	.reg .b32 	%r<7>;
	.reg .b64 	%rd<11>;

	ld.param.u64 	%rd2, [_Z6hpCopyPiS_S__param_0];
	ld.param.u64 	%rd3, [_Z6hpCopyPiS_S__param_1];
	ld.param.u64 	%rd4, [_Z6hpCopyPiS_S__param_2];
	cvta.to.global.u64 	%rd5, %rd4;
	mov.u32 	%r1, %tid.x;
	mul.wide.u32 	%rd6, %r1, 4;
	add.s64 	%rd1, %rd5, %rd6;
	ld.global.u32 	%r2, [%rd1];
	setp.eq.s32 	%p1, %r2, 0;
	@%p1 bra 	$L__BB1_3;
	cvta.to.global.u64 	%rd7, %rd3;
	add.s64 	%rd9, %rd7, %rd6;
	ld.global.u32 	%r3, [%rd9];
	add.s32 	%r4, %r3, %r2;
	st.global.u32 	[%rd9], %r4;
	setp.gt.s32 	%p2, %r4, 0;
	@%p2 bra 	$L__BB1_3;
	cvta.to.global.u64 	%rd10, %rd2;
	atom.global.add.u32 	%r5, [%rd10], -1;
$L__BB1_3:
	mov.b32 	%r6, 0;
	st.global.u32 	[%rd1], %r6;
	ret;

}
	// .globl	_Z6initHPPii
.visible .entry _Z6initHPPii(
	.param .u64 .ptr .align 1 _Z6initHPPii_param_0,
	.param .u32 _Z6initHPPii_param_1
)
{
	.reg .b32 	%r<3>;
	.reg .b64 	%rd<5>;

	ld.param.u64 	%rd1, [_Z6initHPPii_param_0];
	ld.param.u32 	%r1, [_Z6initHPPii_param_1];
	cvta.to.global.u64 	%rd2, %rd1;
	mov.u32 	%r2, %tid.x;
	mul.wide.u32 	%rd3, %r2, 4;
	add.s64 	%rd4, %rd2, %rd3;
	st.global.u32 	[%rd4], %r1;
	ret;

}


// ===== COMPILED SASS (sm_100) =====

	.target	sm_100

	.elftype	@"ET_EXEC"


//--------------------- .note.nv.tkinfo           --------------------------
	.section	.note.nv.tkinfo,"",@"SHT_NOTE"
	.sectionflags	@"SHF_NOTE_NV_TKINFO"
	.tkinfo
        /*0018*/ 	.word	0x00000002
        /*0030*/ 	.string	""
        /*0030*/ 	.string	"ptxas"
        /*0030*/ 	.string	"Cuda compilation tools, release 13.0, V13.0.88"
        /*0030*/ 	.string	"Build cuda_13.0.r13.0/compiler.36424714_0"
        /*0030*/ 	.string	"-arch sm_100 -m 64 "



//--------------------- .note.nv.cuinfo           --------------------------
	.section	.note.nv.cuinfo,"",@"SHT_NOTE"
	.sectionflags	@"SHF_NOTE_NV_CUINFO"
        /*0018*/ 	.short	0x0002
        /*001a*/ 	.short	0x0064
        /*001c*/ 	.short	0x0082
	.zero		2


//--------------------- .nv.info                  --------------------------
	.section	.nv.info,"",@"SHT_CUDA_INFO"
	.align	4


	//----- nvinfo : EIATTR_REGCOUNT
	.align		4
        /*0000*/ 	.byte	0x04, 0x2f
        /*0002*/ 	.short	(.L_1 - .L_0)
	.align		4
.L_0:
        /*0004*/ 	.word	index@(_Z7dkernalPiS_S_S_S_S_S_S_S_S_)
        /*0008*/ 	.word	0x00000018


	//----- nvinfo : EIATTR_FRAME_SIZE
	.align		4
.L_1:
        /*000c*/ 	.byte	0x04, 0x11
        /*000e*/ 	.short	(.L_3 - .L_2)
	.align		4
.L_2:
        /*0010*/ 	.word	index@(_Z7dkernalPiS_S_S_S_S_S_S_S_S_)
        /*0014*/ 	.word	0x00000000


	//----- nvinfo : EIATTR_REGCOUNT
	.align		4
.L_3:
        /*0018*/ 	.byte	0x04, 0x2f
        /*001a*/ 	.short	(.L_5 - .L_4)
	.align		4
.L_4:
        /*001c*/ 	.word	index@(_Z6hpCopyPiS_S_)
        /*0020*/ 	.word	0x0000000a


	//----- nvinfo : EIATTR_FRAME_SIZE
	.align		4
.L_5:
        /*0024*/ 	.byte	0x04, 0x11
        /*0026*/ 	.short	(.L_7 - .L_6)
	.align		4
.L_6:
        /*0028*/ 	.word	index@(_Z6hpCopyPiS_S_)
        /*002c*/ 	.word	0x00000000


	//----- nvinfo : EIATTR_REGCOUNT
	.align		4
.L_7:
        /*0030*/ 	.byte	0x04, 0x2f
        /*0032*/ 	.short	(.L_9 - .L_8)
	.align		4
.L_8:
        /*0034*/ 	.word	index@(_Z6initHPPii)
        /*0038*/ 	.word	0x0000000a


	//----- nvinfo : EIATTR_FRAME_SIZE
	.align		4
.L_9:
        /*003c*/ 	.byte	0x04, 0x11
        /*003e*/ 	.short	(.L_11 - .L_10)
	.align		4
.L_10:
        /*0040*/ 	.word	index@(_Z6initHPPii)
        /*0044*/ 	.word	0x00000000


	//----- nvinfo : EIATTR_MIN_STACK_SIZE
	.align		4
.L_11:
        /*0048*/ 	.byte	0x04, 0x12
        /*004a*/ 	.short	(.L_13 - .L_12)
	.align		4
.L_12:
        /*004c*/ 	.word	index@(_Z6initHPPii)
        /*0050*/ 	.word	0x00000000


	//----- nvinfo : EIATTR_MIN_STACK_SIZE
	.align		4
.L_13:
        /*0054*/ 	.byte	0x04, 0x12
        /*0056*/ 	.short	(.L_15 - .L_14)
	.align		4
.L_14:
        /*0058*/ 	.word	index@(_Z6hpCopyPiS_S_)
        /*005c*/ 	.word	0x00000000


	//----- nvinfo : EIATTR_MIN_STACK_SIZE
	.align		4
.L_15:
        /*0060*/ 	.byte	0x04, 0x12
        /*0062*/ 	.short	(.L_17 - .L_16)
	.align		4
.L_16:
        /*0064*/ 	.word	index@(_Z7dkernalPiS_S_S_S_S_S_S_S_S_)
        /*0068*/ 	.word	0x00000000
.L_17:


//--------------------- .nv.compat                --------------------------
	.section	.nv.compat,"",@"SHT_CUDA_COMPAT_INFO"
	.align	4
        /*0000*/ 	.byte	0x02, 0x09, 0x00, 0x00, 0x02, 0x02, 0x01, 0x00, 0x02, 0x05, 0x05, 0x00, 0x03, 0x07, 0x01, 0x01
        /*0010*/ 	.byte	0x02, 0x03, 0x00, 0x00, 0x02, 0x06, 0x01, 0x00, 0x04, 0x0b, 0x08, 0x00, 0x09, 0x00, 0x00, 0x00
        /*0020*/ 	.byte	0x00, 0x00, 0x00, 0x00


//--------------------- .nv.info._Z6initHPPii     --------------------------
	.section	.nv.info._Z6initHPPii,"",@"SHT_CUDA_INFO"
	.sectionflags	@""
	.align	4


	//----- nvinfo : EIATTR_CUDA_API_VERSION
	.align		4
        /*0000*/ 	.byte	0x04, 0x37
        /*0002*/ 	.short	(.L_19 - .L_18)
.L_18:
        /*0004*/ 	.word	0x00000082


	//----- nvinfo : EIATTR_KPARAM_INFO
	.align		4
.L_19:
        /*0008*/ 	.byte	0x04, 0x17
        /*000a*/ 	.short	(.L_21 - .L_20)
.L_20:
        /*000c*/ 	.word	0x00000000
        /*0010*/ 	.short	0x0001
        /*0012*/ 	.short	0x0008
        /*0014*/ 	.byte	0x00, 0xf0, 0x11, 0x00


	//----- nvinfo : EIATTR_KPARAM_INFO
	.align		4
.L_21:
        /*0018*/ 	.byte	0x04, 0x17
        /*001a*/ 	.short	(.L_23 - .L_22)
.L_22:
        /*001c*/ 	.word	0x00000000
        /*0020*/ 	.short	0x0000
        /*0022*/ 	.short	0x0000
        /*0024*/ 	.byte	0x00, 0xf5, 0x21, 0x00


	//----- nvinfo : EIATTR_SPARSE_MMA_MASK
	.align		4
.L_23:
        /*0028*/ 	.byte	0x03, 0x50
        /*002a*/ 	.short	0x0000


	//----- nvinfo : EIATTR_MAXREG_COUNT
	.align		4
        /*002c*/ 	.byte	0x03, 0x1b
        /*002e*/ 	.short	0x00ff


	//----- nvinfo : EIATTR_MERCURY_ISA_VERSION
	.align		4
        /*0030*/ 	.byte	0x03, 0x5f
        /*0032*/ 	.short	0x0101


	//----- nvinfo : EIATTR_VRC_CTA_INIT_COUNT
	.align		4
        /*0034*/ 	.byte	0x02, 0x4a
	.zero		1
	.zero		1


	//----- nvinfo : EIATTR_EXIT_INSTR_OFFSETS
	.align		4
        /*0038*/ 	.byte	0x04, 0x1c
        /*003a*/ 	.short	(.L_25 - .L_24)


	//   ....[0]....
.L_24:
        /*003c*/ 	.word	0x00000070


	//----- nvinfo : EIATTR_CBANK_PARAM_SIZE
	.align		4
.L_25:
        /*0040*/ 	.byte	0x03, 0x19
        /*0042*/ 	.short	0x000c


	//----- nvinfo : EIATTR_PARAM_CBANK
	.align		4
        /*0044*/ 	.byte	0x04, 0x0a
        /*0046*/ 	.short	(.L_27 - .L_26)
	.align		4
.L_26:
        /*0048*/ 	.word	index@(.nv.constant0._Z6initHPPii)
        /*004c*/ 	.short	0x0380
        /*004e*/ 	.short	0x000c


	//----- nvinfo : EIATTR_SW_WAR
	.align		4
.L_27:
        /*0050*/ 	.byte	0x04, 0x36
        /*0052*/ 	.short	(.L_29 - .L_28)
.L_28:
        /*0054*/ 	.word	0x00000008
.L_29:


//--------------------- .nv.info._Z6hpCopyPiS_S_  --------------------------
	.section	.nv.info._Z6hpCopyPiS_S_,"",@"SHT_CUDA_INFO"
	.sectionflags	@""
	.align	4


	//----- nvinfo : EIATTR_CUDA_API_VERSION
	.align		4
        /*0000*/ 	.byte	0x04, 0x37
        /*0002*/ 	.short	(.L_31 - .L_30)
.L_30:
        /*0004*/ 	.word	0x00000082


	//----- nvinfo : EIATTR_KPARAM_INFO
	.align		4
.L_31:
        /*0008*/ 	.byte	0x04, 0x17
        /*000a*/ 	.short	(.L_33 - .L_32)
.L_32:
        /*000c*/ 	.word	0x00000000
        /*0010*/ 	.short	0x0002
        /*0012*/ 	.short	0x0010
        /*0014*/ 	.byte	0x00, 0xf5, 0x21, 0x00


	//----- nvinfo : EIATTR_KPARAM_INFO
	.align		4
.L_33:
        /*0018*/ 	.byte	0x04, 0x17
        /*001a*/ 	.short	(.L_35 - .L_34)
.L_34:
        /*001c*/ 	.word	0x00000000
        /*0020*/ 	.short	0x0001
        /*0022*/ 	.short	0x0008
        /*0024*/ 	.byte	0x00, 0xf5, 0x21, 0x00


	//----- nvinfo : EIATTR_KPARAM_INFO
	.align		4
.L_35:
        /*0028*/ 	.byte	0x04, 0x17
        /*002a*/ 	.short	(.L_37 - .L_36)
.L_36:
        /*002c*/ 	.word	0x00000000
        /*0030*/ 	.short	0x0000
        /*0032*/ 	.short	0x0000
        /*0034*/ 	.byte	0x00, 0xf5, 0x21, 0x00


	//----- nvinfo : EIATTR_SPARSE_MMA_MASK
	.align		4
.L_37:
        /*0038*/ 	.byte	0x03, 0x50
        /*003a*/ 	.short	0x0000


	//----- nvinfo : EIATTR_MAXREG_COUNT
	.align		4
        /*003c*/ 	.byte	0x03, 0x1b
        /*003e*/ 	.short	0x00ff


	//----- nvinfo : EIATTR_MERCURY_ISA_VERSION
	.align		4
        /*0040*/ 	.byte	0x03, 0x5f
        /*0042*/ 	.short	0x0101


	//----- nvinfo : EIATTR_INT_WARP_WIDE_INSTR_OFFSETS
	.align		4
        /*0044*/ 	.byte	0x04, 0x31
        /*0046*/ 	.short	(.L_39 - .L_38)


	//   ....[0]....
.L_38:
        /*0048*/ 	.word	0x00000120


	//----- nvinfo : EIATTR_VRC_CTA_INIT_COUNT
	.align		4
.L_39:
        /*004c*/ 	.byte	0x02, 0x4a
	.zero		1
	.zero		1


	//----- nvinfo : EIATTR_EXIT_INSTR_OFFSETS
	.align		4
        /*0050*/ 	.byte	0x04, 0x1c
        /*0052*/ 	.short	(.L_41 - .L_40)


	//   ....[0]....
.L_40:
        /*0054*/ 	.word	0x000001a0


	//----- nvinfo : EIATTR_CRS_STACK_SIZE
	.align		4
.L_41:
        /*0058*/ 	.byte	0x04, 0x1e
        /*005a*/ 	.short	(.L_43 - .L_42)
.L_42:
        /*005c*/ 	.word	0x00000000


	//----- nvinfo : EIATTR_CBANK_PARAM_SIZE
	.align		4
.L_43:
        /*0060*/ 	.byte	0x03, 0x19
        /*0062*/ 	.short	0x0018


	//----- nvinfo : EIATTR_PARAM_CBANK
	.align		4
        /*0064*/ 	.byte	0x04, 0x0a
        /*0066*/ 	.short	(.L_45 - .L_44)
	.align		4
.L_44:
        /*0068*/ 	.word	index@(.nv.constant0._Z6hpCopyPiS_S_)
        /*006c*/ 	.short	0x0380
        /*006e*/ 	.short	0x0018


	//----- nvinfo : EIATTR_SW_WAR
	.align		4
.L_45:
        /*0070*/ 	.byte	0x04, 0x36
        /*0072*/ 	.short	(.L_47 - .L_46)
.L_46:
        /*0074*/ 	.word	0x00000008
.L_47:


//--------------------- .nv.info._Z7dkernalPiS_S_S_S_S_S_S_S_S_ --------------------------
	.section	.nv.info._Z7dkernalPiS_S_S_S_S_S_S_S_S_,"",@"SHT_CUDA_INFO"
	.sectionflags	@""
	.align	4


	//----- nvinfo : EIATTR_CUDA_API_VERSION
	.align		4
        /*0000*/ 	.byte	0x04, 0x37
        /*0002*/ 	.short	(.L_49 - .L_48)
.L_48:
        /*0004*/ 	.word	0x00000082


	//----- nvinfo : EIATTR_KPARAM_INFO
	.align		4
.L_49:
        /*0008*/ 	.byte	0x04, 0x17
        /*000a*/ 	.short	(.L_51 - .L_50)
.L_50:
        /*000c*/ 	.word	0x00000000
        /*0010*/ 	.short	0x0009
        /*0012*/ 	.short	0x0048
        /*0014*/ 	.byte	0x00, 0xf5, 0x21, 0x00


	//----- nvinfo : EIATTR_KPARAM_INFO
	.align		4
.L_51:
        /*0018*/ 	.byte	0x04, 0x17
        /*001a*/ 	.short	(.L_53 - .L_52)
.L_52:
        /*001c*/ 	.word	0x00000000
        /*0020*/ 	.short	0x0008
        /*0022*/ 	.short	0x0040
        /*0024*/ 	.byte	0x00, 0xf5, 0x21, 0x00


	//----- nvinfo : EIATTR_KPARAM_INFO
	.align		4
.L_53:
        /*0028*/ 	.byte	0x04, 0x17
        /*002a*/ 	.short	(.L_55 - .L_54)
.L_54:
        /*002c*/ 	.word	0x00000000
        /*0030*/ 	.short	0x0007
        /*0032*/ 	.short	0x0038
        /*0034*/ 	.byte	0x00, 0xf5, 0x21, 0x00


	//----- nvinfo : EIATTR_KPARAM_INFO
	.align		4
.L_55:
        /*0038*/ 	.byte	0x04, 0x17
        /*003a*/ 	.short	(.L_57 - .L_56)
.L_56:
        /*003c*/ 	.word	0x00000000
        /*0040*/ 	.short	0x0006
        /*0042*/ 	.short	0x0030
        /*0044*/ 	.byte	0x00, 0xf5, 0x21, 0x00


	//----- nvinfo : EIATTR_KPARAM_INFO
	.align		4
.L_57:
        /*0048*/ 	.byte	0x04, 0x17
        /*004a*/ 	.short	(.L_59 - .L_58)
.L_58:
        /*004c*/ 	.word	0x00000000
        /*0050*/ 	.short	0x0005
        /*0052*/ 	.short	0x0028
        /*0054*/ 	.byte	0x00, 0xf5, 0x21, 0x00


	//----- nvinfo : EIATTR_KPARAM_INFO
	.align		4
.L_59:
        /*0058*/ 	.byte	0x04, 0x17
        /*005a*/ 	.short	(.L_61 - .L_60)
.L_60:
        /*005c*/ 	.word	0x00000000
        /*0060*/ 	.short	0x0004
        /*0062*/ 	.short	0x0020
        /*0064*/ 	.byte	0x00, 0xf5, 0x21, 0x00


	//----- nvinfo : EIATTR_KPARAM_INFO
	.align		4
.L_61:
        /*0068*/ 	.byte	0x04, 0x17
        /*006a*/ 	.short	(.L_63 - .L_62)
.L_62:
        /*006c*/ 	.word	0x00000000
        /*0070*/ 	.short	0x0003
        /*0072*/ 	.short	0x0018
        /*0074*/ 	.byte	0x00, 0xf5, 0x21, 0x00


	//----- nvinfo : EIATTR_KPARAM_INFO
	.align		4
.L_63:
        /*0078*/ 	.byte	0x04, 0x17
        /*007a*/ 	.short	(.L_65 - .L_64)
.L_64:
        /*007c*/ 	.word	0x00000000
        /*0080*/ 	.short	0x0002
        /*0082*/ 	.short	0x0010
        /*0084*/ 	.byte	0x00, 0xf5, 0x21, 0x00


	//----- nvinfo : EIATTR_KPARAM_INFO
	.align		4
.L_65:
        /*0088*/ 	.byte	0x04, 0x17
        /*008a*/ 	.short	(.L_67 - .L_66)
.L_66:
        /*008c*/ 	.word	0x00000000
        /*0090*/ 	.short	0x0001
        /*0092*/ 	.short	0x0008
        /*0094*/ 	.byte	0x00, 0xf5, 0x21, 0x00


	//----- nvinfo : EIATTR_KPARAM_INFO
	.align		4
.L_67:
        /*0098*/ 	.byte	0x04, 0x17
        /*009a*/ 	.short	(.L_69 - .L_68)
.L_68:
        /*009c*/ 	.word	0x00000000
        /*00a0*/ 	.short	0x0000
        /*00a2*/ 	.short	0x0000
        /*00a4*/ 	.byte	0x00, 0xf5, 0x21, 0x00


	//----- nvinfo : EIATTR_SPARSE_MMA_MASK
	.align		4
.L_69:
        /*00a8*/ 	.byte	0x03, 0x50
        /*00aa*/ 	.short	0x0000


	//----- nvinfo : EIATTR_MAXREG_COUNT
	.align		4
        /*00ac*/ 	.byte	0x03, 0x1b
        /*00ae*/ 	.short	0x00ff


	//----- nvinfo : EIATTR_NUM_BARRIERS
	.align		4
        /*00b0*/ 	.byte	0x02, 0x4c
        /*00b2*/ 	.byte	0x01
	.zero		1


	//----- nvinfo : EIATTR_MERCURY_ISA_VERSION
	.align		4
        /*00b4*/ 	.byte	0x03, 0x5f
        /*00b6*/ 	.short	0x0101


	//----- nvinfo : EIATTR_INT_WARP_WIDE_INSTR_OFFSETS
	.align		4
        /*00b8*/ 	.byte	0x04, 0x31
        /*00ba*/ 	.short	(.L_71 - .L_70)


	//   ....[0]....
.L_70:
        /*00bc*/ 	.word	0x00000840


	//----- nvinfo : EIATTR_VRC_CTA_INIT_COUNT
	.align		4
.L_71:
        /*00c0*/ 	.byte	0x02, 0x4a
	.zero		1
	.zero		1


	//----- nvinfo : EIATTR_EXIT_INSTR_OFFSETS
	.align		4
        /*00c4*/ 	.byte	0x04, 0x1c
        /*00c6*/ 	.short	(.L_73 - .L_72)


	//   ....[0]....
.L_72:
        /*00c8*/ 	.word	0x000007a0


	//   ....[1]....
        /*00cc*/ 	.word	0x000007f0


	//   ....[2]....
        /*00d0*/ 	.word	0x000008f0


	//----- nvinfo : EIATTR_CRS_STACK_SIZE
	.align		4
.L_73:
        /*00d4*/ 	.byte	0x04, 0x1e
        /*00d6*/ 	.short	(.L_75 - .L_74)
.L_74:
        /*00d8*/ 	.word	0x00000000


	//----- nvinfo : EIATTR_CBANK_PARAM_SIZE
	.align		4
.L_75:
        /*00dc*/ 	.byte	0x03, 0x19
        /*00de*/ 	.short	0x0050


	//----- nvinfo : EIATTR_PARAM_CBANK
	.align		4
        /*00e0*/ 	.byte	0x04, 0x0a
        /*00e2*/ 	.short	(.L_77 - .L_76)
	.align		4
.L_76:
        /*00e4*/ 	.word	index@(.nv.constant0._Z7dkernalPiS_S_S_S_S_S_S_S_S_)
        /*00e8*/ 	.short	0x0380
        /*00ea*/ 	.short	0x0050


	//----- nvinfo : EIATTR_SW_WAR
	.align		4
.L_77:
        /*00ec*/ 	.byte	0x04, 0x36
        /*00ee*/ 	.short	(.L_79 - .L_78)
.L_78:
        /*00f0*/ 	.word	0x00000008
.L_79:


//--------------------- .nv.callgraph             --------------------------
	.section	.nv.callgraph,"",@"SHT_CUDA_CALLGRAPH"
	.align	4
	.sectionentsize	8
	.align		4
        /*0000*/ 	.word	0x00000000
	.align		4
        /*0004*/ 	.word	0xffffffff
	.align		4
        /*0008*/ 	.word	0x00000000
	.align		4
        /*000c*/ 	.word	0xfffffffe
	.align		4
        /*0010*/ 	.word	0x00000000
	.align		4
        /*0014*/ 	.word	0xfffffffd
	.align		4
        /*0018*/ 	.word	0x00000000
	.align		4
        /*001c*/ 	.word	0xfffffffc


//--------------------- .text._Z6initHPPii        --------------------------
	.section	.text._Z6initHPPii,"ax",@progbits
	.align	128
        .global         _Z6initHPPii
        .type           _Z6initHPPii,@function
        .size           _Z6initHPPii,(.L_x_10 - _Z6initHPPii)
        .other          _Z6initHPPii,@"STO_CUDA_ENTRY STV_DEFAULT"
_Z6initHPPii:
.text._Z6initHPPii:
[----:B------:R-:W-:Y:S01]  /*0000*/  LDC R1, c[0x0][0x37c] ;  /* 0x0000df00ff017b82 */ /* 0x000fe20000000800 */
[----:B------:R-:W0:Y:S07]  /*0010*/  S2R R5, SR_TID.X ;  /* 0x0000000000057919 */ /* 0x000e2e0000002100 */
[----:B------:R-:W0:Y:S01]  /*0020*/  LDC.64 R2, c[0x0][0x380] ;  /* 0x0000e000ff027b82 */ /* 0x000e220000000a00 */
[----:B------:R-:W1:Y:S07]  /*0030*/  LDCU.64 UR4, c[0x0][0x358] ;  /* 0x00006b00ff0477ac */ /* 0x000e6e0008000a00 */
[----:B------:R-:W1:Y:S01]  /*0040*/  LDC R7, c[0x0][0x388] ;  /* 0x0000e200ff077b82 */ /* 0x000e620000000800 */
[----:B0-----:R-:W-:-:S05]  /*0050*/  IMAD.WIDE.U32 R2, R5, 0x4, R2 ;  /* 0x0000000405027825 */ /* 0x001fca00078e0002 */
[----:B-1----:R-:W-:Y:S01]  /*0060*/  STG.E desc[UR4][R2.64], R7 ;  /* 0x0000000702007986 */ /* 0x002fe2000c101904 */
[----:B------:R-:W-:Y:S05]  /*0070*/  EXIT ;  /* 0x000000000000794d */ /* 0x000fea0003800000 */
.L_x_0:
[----:B------:R-:W-:-:S00]  /*0080*/  BRA `(.L_x_0) ;  /* 0xfffffffc00fc7947 */ /* 0x000fc0000383ffff */
[----:B------:R-:W-:-:S00]  /*0090*/  NOP ;  /* 0x0000000000007918 */ /* 0x000fc00000000000 */
        /* <DEDUP_REMOVED lines=14> */
.L_x_10:


//--------------------- .text._Z6hpCopyPiS_S_     --------------------------
	.section	.text._Z6hpCopyPiS_S_,"ax",@progbits
	.align	128
        .global         _Z6hpCopyPiS_S_
        .type           _Z6hpCopyPiS_S_,@function
        .size           _Z6hpCopyPiS_S_,(.L_x_11 - _Z6hpCopyPiS_S_)
        .other          _Z6hpCopyPiS_S_,@"STO_CUDA_ENTRY STV_DEFAULT"
_Z6hpCopyPiS_S_:
.text._Z6hpCopyPiS_S_:
[----:B------:R-:W-:Y:S01]  /*0000*/  LDC R1, c[0x0][0x37c] ;  /* 0x0000df00ff017b82 */ /* 0x000fe20000000800 */
[----:B------:R-:W0:Y:S07]  /*0010*/  S2R R7, SR_TID.X ;  /* 0x0000000000077919 */ /* 0x000e2e0000002100 */
[----:B------:R-:W0:Y:S01]  /*0020*/  LDC.64 R2, c[0x0][0x390] ;  /* 0x0000e400ff027b82 */ /* 0x000e220000000a00 */
[----:B------:R-:W1:Y:S01]  /*0030*/  LDCU.64 UR6, c[0x0][0x358] ;  /* 0x00006b00ff0677ac */ /* 0x000e620008000a00 */
[----:B0-----:R-:W-:-:S05]  /*0040*/  IMAD.WIDE.U32 R2, R7, 0x4, R2 ;  /* 0x0000000407027825 */ /* 0x001fca00078e0002 */
[----:B-1----:R-:W2:Y:S01]  /*0050*/  LDG.E R0, desc[UR6][R2.64] ;  /* 0x0000000602007981 */ /* 0x002ea2000c1e1900 */
[----:B------:R-:W-:Y:S01]  /*0060*/  BSSY.RECONVERGENT B0, `(.L_x_1) ;  /* 0x0000012000007945 */ /* 0x000fe20003800200 */
[----:B--2---:R-:W-:-:S13]  /*0070*/  ISETP.NE.AND P0, PT, R0, RZ, PT ;  /* 0x000000ff0000720c */ /* 0x004fda0003f05270 */
[----:B------:R-:W-:Y:S05]  /*0080*/  @!P0 BRA `(.L_x_2) ;  /* 0x00000000003c8947 */ /* 0x000fea0003800000 */
[----:B------:R-:W0:Y:S02]  /*0090*/  LDC.64 R4, c[0x0][0x388] ;  /* 0x0000e200ff047b82 */ /* 0x000e240000000a00 */
[----:B0-----:R-:W-:-:S05]  /*00a0*/  IMAD.WIDE.U32 R4, R7, 0x4, R4 ;  /* 0x0000000407047825 */ /* 0x001fca00078e0004 */
[----:B------:R-:W2:Y:S02]  /*00b0*/  LDG.E R7, desc[UR6][R4.64] ;  /* 0x0000000604077981 */ /* 0x000ea4000c1e1900 */
[----:B--2---:R-:W-:-:S05]  /*00c0*/  IMAD.IADD R7, R0, 0x1, R7 ;  /* 0x0000000100077824 */ /* 0x004fca00078e0207 */
[----:B------:R0:W-:Y:S01]  /*00d0*/  STG.E desc[UR6][R4.64], R7 ;  /* 0x0000000704007986 */ /* 0x0001e2000c101906 */
[----:B------:R-:W-:-:S13]  /*00e0*/  ISETP.GT.AND P0, PT, R7, RZ, PT ;  /* 0x000000ff0700720c */ /* 0x000fda0003f04270 */
[----:B0-----:R-:W-:Y:S05]  /*00f0*/  @P0 BRA `(.L_x_2) ;  /* 0x0000000000200947 */ /* 0x001fea0003800000 */
[----:B------:R-:W0:Y:S01]  /*0100*/  S2R R0, SR_LANEID ;  /* 0x0000000000007919 */ /* 0x000e220000000000 */
[----:B------:R-:W1:Y:S01]  /*0110*/  LDC.64 R4, c[0x0][0x380] ;  /* 0x0000e000ff047b82 */ /* 0x000e620000000a00 */
[----:B------:R-:W-:Y:S02]  /*0120*/  VOTEU.ANY UR4, UPT, PT ;  /* 0x0000000000047886 */ /* 0x000fe400038e0100 */
[----:B------:R-:W-:Y:S02]  /*0130*/  UFLO.U32 UR5, UR4 ;  /* 0x00000004000572bd */ /* 0x000fe400080e0000 */
[----:B------:R-:W-:-:S06]  /*0140*/  UPOPC UR4, UR4 ;  /* 0x00000004000472bf */ /* 0x000fcc0008000000 */
[----:B------:R-:W-:Y:S02]  /*0150*/  IADD3 R7, PT, PT, RZ, -UR4, RZ ;  /* 0x80000004ff077c10 */ /* 0x000fe4000fffe0ff */
[----:B0-----:R-:W-:-:S13]  /*0160*/  ISETP.EQ.U32.AND P0, PT, R0, UR5, PT ;  /* 0x0000000500007c0c */ /* 0x001fda000bf02070 */
[----:B-1----:R0:W-:Y:S02]  /*0170*/  @P0 REDG.E.ADD.STRONG.GPU desc[UR6][R4.64], R7 ;  /* 0x000000070400098e */ /* 0x0021e4000c12e106 */
.L_x_2:
[----:B------:R-:W-:Y:S05]  /*0180*/  BSYNC.RECONVERGENT B0 ;  /* 0x0000000000007941 */ /* 0x000fea0003800200 */
.L_x_1:
[----:B------:R-:W-:Y:S01]  /*0190*/  STG.E desc[UR6][R2.64], RZ ;  /* 0x000000ff02007986 */ /* 0x000fe2000c101906 */
[----:B------:R-:W-:Y:S05]  /*01a0*/  EXIT ;  /* 0x000000000000794d */ /* 0x000fea0003800000 */
.L_x_3:
        /* <DEDUP_REMOVED lines=13> */
.L_x_11:


//--------------------- .text._Z7dkernalPiS_S_S_S_S_S_S_S_S_ --------------------------
	.section	.text._Z7dkernalPiS_S_S_S_S_S_S_S_S_,"ax",@progbits
	.align	128
        .global         _Z7dkernalPiS_S_S_S_S_S_S_S_S_
        .type           _Z7dkernalPiS_S_S_S_S_S_S_S_S_,@function
        .size           _Z7dkernalPiS_S_S_S_S_S_S_S_S_,(.L_x_12 - _Z7dkernalPiS_S_S_S_S_S_S_S_S_)
        .other          _Z7dkernalPiS_S_S_S_S_S_S_S_S_,@"STO_CUDA_ENTRY STV_DEFAULT"
_Z7dkernalPiS_S_S_S_S_S_S_S_S_:
.text._Z7dkernalPiS_S_S_S_S_S_S_S_S_:
[----:B------:R-:W-:Y:S08]  /*0000*/  LDC R1, c[0x0][0x37c] ;  /* 0x0000df00ff017b82 */ /* 0x000ff00000000800 */
[----:B------:R-:W0:Y:S01]  /*0010*/  LDC.64 R8, c[0x0][0x380] ;  /* 0x0000e000ff087b82 */ /* 0x000e220000000a00 */
[----:B------:R-:W0:Y:S01]  /*0020*/  LDCU.64 UR6, c[0x0][0x358] ;  /* 0x00006b00ff0677ac */ /* 0x000e220008000a00 */
[----:B------:R-:W1:Y:S06]  /*0030*/  S2R R5, SR_TID.X ;  /* 0x0000000000057919 */ /* 0x000e6c0000002100 */
[----:B------:R-:W2:Y:S01]  /*0040*/  LDC.64 R6, c[0x0][0x388] ;  /* 0x0000e200ff067b82 */ /* 0x000ea20000000a00 */
[----:B------:R-:W3:Y:S07]  /*0050*/  S2R R0, SR_CTAID.X ;  /* 0x0000000000007919 */ /* 0x000eee0000002500 */
[----:B------:R-:W3:Y:S01]  /*0060*/  LDC.64 R10, c[0x0][0x3c8] ;  /* 0x0000f200ff0a7b82 */ /* 0x000ee20000000a00 */
[----:B0-----:R0:W4:Y:S07]  /*0070*/  LDG.E R4, desc[UR6][R8.64] ;  /* 0x0000000608047981 */ /* 0x00112e000c1e1900 */
[----:B------:R-:W5:Y:S01]  /*0080*/  LDC.64 R14, c[0x0][0x3c0] ;  /* 0x0000f000ff0e7b82 */ /* 0x000f620000000a00 */
[----:B--2---:R-:W2:Y:S07]  /*0090*/  LDG.E R7, desc[UR6][R6.64] ;  /* 0x0000000606077981 */ /* 0x004eae000c1e1900 */
[----:B------:R-:W0:Y:S01]  /*00a0*/  LDC.64 R2, c[0x0][0x3a0] ;  /* 0x0000e800ff027b82 */ /* 0x000e220000000a00 */
[----:B-1----:R-:W-:-:S13]  /*00b0*/  ISETP.NE.AND P0, PT, R5, RZ, PT ;  /* 0x000000ff0500720c */ /* 0x002fda0003f05270 */
[----:B------:R-:W1:Y:S01]  /*00c0*/  @!P0 LDC.64 R12, c[0x0][0x3b8] ;  /* 0x0000ee00ff0c8b82 */ /* 0x000e620000000a00 */
[----:B------:R-:W-:Y:S02]  /*00d0*/  @!P0 IMAD.MOV.U32 R19, RZ, RZ, 0x7fffffff ;  /* 0x7fffffffff138424 */ /* 0x000fe400078e00ff */
[----:B---3--:R-:W-:-:S04]  /*00e0*/  @!P0 IMAD.WIDE.U32 R10, R0, 0x4, R10 ;  /* 0x00000004000a8825 */ /* 0x008fc800078e000a */
[----:B------:R-:W-:Y:S01]  /*00f0*/  @!P0 IMAD.MOV.U32 R21, RZ, RZ, -0x1 ;  /* 0xffffffffff158424 */ /* 0x000fe200078e00ff */
[----:B------:R-:W-:Y:S01]  /*0100*/  @!P0 STG.E desc[UR6][R10.64], R19 ;  /* 0x000000130a008986 */ /* 0x000fe2000c101906 */
[----:B-----5:R-:W-:-:S04]  /*0110*/  @!P0 IMAD.WIDE.U32 R14, R0, 0x4, R14 ;  /* 0x00000004000e8825 */ /* 0x020fc800078e000e */
[----:B0-----:R-:W-:-:S04]  /*0120*/  IMAD.WIDE.U32 R8, R0, 0x4, R2 ;  /* 0x0000000400087825 */ /* 0x001fc800078e0002 */
[----:B-1----:R-:W-:-:S05]  /*0130*/  @!P0 IMAD.WIDE.U32 R12, R0, 0x4, R12 ;  /* 0x00000004000c8825 */ /* 0x002fca00078e000c */
[----:B------:R-:W-:Y:S04]  /*0140*/  @!P0 STG.E desc[UR6][R12.64], RZ ;  /* 0x000000ff0c008986 */ /* 0x000fe8000c101906 */
[----:B------:R0:W-:Y:S01]  /*0150*/  @!P0 STG.E desc[UR6][R14.64], R21 ;  /* 0x000000150e008986 */ /* 0x0001e2000c101906 */
[----:B------:R-:W-:Y:S08]  /*0160*/  BAR.SYNC.DEFER_BLOCKING 0x0 ;  /* 0x0000000000007b1d */ /* 0x000ff00000010000 */
[----:B0-----:R-:W0:Y:S01]  /*0170*/  LDC.64 R14, c[0x0][0x390] ;  /* 0x0000e400ff0e7b82 */ /* 0x001e220000000a00 */
[----:B------:R1:W3:Y:S01]  /*0180*/  LDG.E R8, desc[UR6][R8.64] ;  /* 0x0000000608087981 */ /* 0x0002e2000c1e1900 */
[----:B----4-:R-:W-:-:S02]  /*0190*/  IABS R18, R4 ;  /* 0x0000000400127213 */ /* 0x010fc40000000000 */
[----:B-1----:R-:W-:Y:S02]  /*01a0*/  IABS R9, R4 ;  /* 0x0000000400097213 */ /* 0x002fe40000000000 */
[----:B------:R-:W1:Y:S03]  /*01b0*/  I2F.RP R6, R18 ;  /* 0x0000001200067306 */ /* 0x000e660000209400 */
[----:B------:R-:W-:Y:S02]  /*01c0*/  IMAD.MOV R9, RZ, RZ, -R9 ;  /* 0x000000ffff097224 */ /* 0x000fe400078e0a09 */
[----:B--2---:R-:W-:-:S05]  /*01d0*/  IMAD.IADD R7, R7, 0x1, R0 ;  /* 0x0000000107077824 */ /* 0x004fca00078e0200 */
[----:B------:R-:W-:Y:S01]  /*01e0*/  ISETP.GE.AND P2, PT, R7, RZ, PT ;  /* 0x000000ff0700720c */ /* 0x000fe20003f46270 */
[----:B-1----:R-:W1:Y:S02]  /*01f0*/  MUFU.RCP R6, R6 ;  /* 0x0000000600067308 */ /* 0x002e640000001000 */
[----:B-1----:R-:W-:Y:S02]  /*0200*/  IADD3 R16, PT, PT, R6, 0xffffffe, RZ ;  /* 0x0ffffffe06107810 */ /* 0x002fe40007ffe0ff */
[----:B------:R-:W-:-:S04]  /*0210*/  IABS R6, R7 ;  /* 0x0000000700067213 */ /* 0x000fc80000000000 */
[----:B------:R1:W2:Y:S02]  /*0220*/  F2I.FTZ.U32.TRUNC.NTZ R17, R16 ;  /* 0x0000001000117305 */ /* 0x0002a4000021f000 */
[----:B-1----:R-:W-:Y:S02]  /*0230*/  HFMA2 R16, -RZ, RZ, 0, 0 ;  /* 0x00000000ff107431 */ /* 0x002fe400000001ff */
[----:B--2---:R-:W-:-:S04]  /*0240*/  IMAD.MOV R11, RZ, RZ, -R17 ;  /* 0x000000ffff0b7224 */ /* 0x004fc800078e0a11 */
[----:B------:R-:W-:-:S04]  /*0250*/  IMAD R11, R11, R18, RZ ;  /* 0x000000120b0b7224 */ /* 0x000fc800078e02ff */
[----:B------:R-:W-:-:S04]  /*0260*/  IMAD.HI.U32 R17, R17, R11, R16 ;  /* 0x0000000b11117227 */ /* 0x000fc800078e0010 */
[----:B0-----:R-:W-:-:S04]  /*0270*/  IMAD.WIDE.U32 R10, R0, 0x4, R14 ;  /* 0x00000004000a7825 */ /* 0x001fc800078e000e */
[----:B------:R-:W-:-:S04]  /*0280*/  IMAD.HI.U32 R17, R17, R6, RZ ;  /* 0x0000000611117227 */ /* 0x000fc800078e00ff */
[----:B------:R-:W-:Y:S02]  /*0290*/  IMAD R17, R17, R9, R6 ;  /* 0x0000000911117224 */ /* 0x000fe400078e0206 */
[----:B------:R-:W0:Y:S03]  /*02a0*/  LDC.64 R6, c[0x0][0x398] ;  /* 0x0000e600ff067b82 */ /* 0x000e260000000a00 */
[----:B------:R-:W-:-:S13]  /*02b0*/  ISETP.GT.U32.AND P0, PT, R18, R17, PT ;  /* 0x000000111200720c */ /* 0x000fda0003f04070 */
[----:B------:R-:W-:Y:S01]  /*02c0*/  @!P0 IMAD.IADD R17, R17, 0x1, -R18 ;  /* 0x0000000111118824 */ /* 0x000fe200078e0a12 */
[----:B------:R-:W-:-:S04]  /*02d0*/  ISETP.NE.AND P0, PT, R4, RZ, PT ;  /* 0x000000ff0400720c */ /* 0x000fc80003f05270 */
[----:B------:R-:W-:-:S13]  /*02e0*/  ISETP.GT.U32.AND P1, PT, R18, R17, PT ;  /* 0x000000111200720c */ /* 0x000fda0003f24070 */
[----:B------:R-:W-:-:S05]  /*02f0*/  @!P1 IADD3 R17, PT, PT, R17, -R18, RZ ;  /* 0x8000001211119210 */ /* 0x000fca0007ffe0ff */
[----:B------:R-:W-:Y:S01]  /*0300*/  @!P2 IMAD.MOV R17, RZ, RZ, -R17 ;  /* 0x000000ffff11a224 */ /* 0x000fe200078e0a11 */
[----:B------:R-:W-:Y:S02]  /*0310*/  @!P0 LOP3.LUT R17, RZ, R4, RZ, 0x33, !PT ;  /* 0x00000004ff118212 */ /* 0x000fe400078e33ff */
[----:B---3--:R-:W-:Y:S01]  /*0320*/  ISETP.GE.AND P0, PT, R8, 0x1, PT ;  /* 0x000000010800780c */ /* 0x008fe20003f06270 */
[--C-:B------:R-:W-:Y:S01]  /*0330*/  IMAD.WIDE.U32 R8, R5, 0x4, R14.reuse ;  /* 0x0000000405087825 */ /* 0x100fe200078e000e */
[----:B------:R1:W2:Y:S03]  /*0340*/  LDG.E R4, desc[UR6][R10.64] ;  /* 0x000000060a047981 */ /* 0x0002a6000c1e1900 */
[----:B------:R-:W-:Y:S02]  /*0350*/  IMAD.WIDE R14, R17, 0x4, R14 ;  /* 0x00000004110e7825 */ /* 0x000fe400078e020e */
[----:B------:R-:W2:Y:S02]  /*0360*/  LDG.E R9, desc[UR6][R8.64] ;  /* 0x0000000608097981 */ /* 0x000ea4000c1e1900 */
[----:B0-----:R-:W-:-:S02]  /*0370*/  IMAD.WIDE.U32 R12, R0, 0x4, R6 ;  /* 0x00000004000c7825 */ /* 0x001fc400078e0006 */
[----:B------:R-:W3:Y:S02]  /*0380*/  LDG.E R15, desc[UR6][R14.64] ;  /* 0x000000060e0f7981 */ /* 0x000ee4000c1e1900 */
[----:B------:R-:W-:-:S04]  /*0390*/  IMAD.WIDE.U32 R18, R5, 0x4, R6 ;  /* 0x0000000405127825 */ /* 0x000fc800078e0006 */
[----:B------:R-:W-:Y:S02]  /*03a0*/  IMAD.WIDE R16, R17, 0x4, R6 ;  /* 0x0000000411107825 */ /* 0x000fe400078e0206 */
[----:B------:R-:W4:Y:S02]  /*03b0*/  LDG.E R6, desc[UR6][R12.64] ;  /* 0x000000060c067981 */ /* 0x000f24000c1e1900 */
[----:B------:R-:W-:Y:S02]  /*03c0*/  @P0 IMAD.WIDE.U32 R2, R5, 0x4, R2 ;  /* 0x0000000405020825 */ /* 0x000fe400078e0002 */
[----:B------:R-:W4:Y:S04]  /*03d0*/  LDG.E R7, desc[UR6][R18.64] ;  /* 0x0000000612077981 */ /* 0x000f28000c1e1900 */
[----:B------:R-:W5:Y:S04]  /*03e0*/  LDG.E R17, desc[UR6][R16.64] ;  /* 0x0000000610117981 */ /* 0x000f68000c1e1900 */
[----:B------:R-:W5:Y:S01]  /*03f0*/  @P0 LDG.E R2, desc[UR6][R2.64] ;  /* 0x0000000602020981 */ /* 0x000f62000c1e1900 */
[----:B-1----:R-:W-:Y:S01]  /*0400*/  IMAD.MOV.U32 R11, RZ, RZ, 0x3 ;  /* 0x00000003ff0b7424 */ /* 0x002fe200078e00ff */
[----:B------:R-:W-:-:S02]  /*0410*/  MOV R10, 0x1 ;  /* 0x00000001000a7802 */ /* 0x000fc40000000f00 */
[----:B--2---:R-:W-:Y:S02]  /*0420*/  ISETP.GE.AND P3, PT, R4, R9, PT ;  /* 0x000000090400720c */ /* 0x004fe40003f66270 */
[----:B---3--:R-:W-:Y:S02]  /*0430*/  ISETP.GT.AND P1, PT, R15, R4, PT ;  /* 0x000000040f00720c */ /* 0x008fe40003f24270 */
[----:B----4-:R-:W-:Y:S02]  /*0440*/  ISETP.GT.AND P4, PT, R6, R7, PT ;  /* 0x000000070600720c */ /* 0x010fe40003f84270 */
[----:B-----5:R-:W-:Y:S02]  /*0450*/  ISETP.GE.AND P2, PT, R17, R6, PT ;  /* 0x000000061100720c */ /* 0x020fe40003f46270 */
[----:B------:R-:W-:Y:S02]  /*0460*/  SEL R8, R11, 0x4, P4 ;  /* 0x000000040b087807 */ /* 0x000fe40002000000 */
[----:B------:R-:W-:-:S02]  /*0470*/  ISETP.GT.AND P0, PT, R2, RZ, P0 ;  /* 0x000000ff0200720c */ /* 0x000fc40000704270 */
[----:B------:R-:W-:Y:S02]  /*0480*/  SEL R11, R11, 0x4, !P2 ;  /* 0x000000040b0b7807 */ /* 0x000fe40005000000 */
[----:B------:R-:W-:Y:S02]  /*0490*/  @P3 SEL R8, R10, 0x2, P4 ;  /* 0x000000020a083807 */ /* 0x000fe40002000000 */
[----:B------:R-:W-:Y:S02]  /*04a0*/  ISETP.EQ.OR P0, PT, R0, R5, !P0 ;  /* 0x000000050000720c */ /* 0x000fe40004702670 */
[----:B------:R-:W-:-:S04]  /*04b0*/  @!P1 SEL R11, R10, 0x2, !P2 ;  /* 0x000000020a0b9807 */ /* 0x000fc80005000000 */
[----:B------:R-:W-:-:S13]  /*04c0*/  ISETP.NE.OR P0, PT, R11, R8, P0 ;  /* 0x000000080b00720c */ /* 0x000fda0000705670 */
[----:B------:R-:W-:Y:S05]  /*04d0*/  @P0 BRA `(.L_x_4) ;  /* 0x0000000000a40947 */ /* 0x000fea0003800000 */
[----:B------:R-:W-:Y:S02]  /*04e0*/  ISETP.NE.AND P0, PT, R17, R6, PT ;  /* 0x000000061100720c */ /* 0x000fe40003f05270 */
[----:B------:R-:W-:-:S13]  /*04f0*/  ISETP.EQ.AND P1, PT, R15, R4, PT ;  /* 0x000000040f00720c */ /* 0x000fda0003f22270 */
[----:B------:R-:W-:Y:S05]  /*0500*/  @!P0 BRA P1, `(.L_x_5) ;  /* 0x0000000000248947 */ /* 0x000fea0000800000 */
[----:B------:R-:W-:Y:S01]  /*0510*/  IADD3 R2, PT, PT, -R6, R7, RZ ;  /* 0x0000000706027210 */ /* 0x000fe20007ffe1ff */
[----:B------:R-:W-:Y:S02]  /*0520*/  IMAD.IADD R3, R15, 0x1, -R4 ;  /* 0x000000010f037824 */ /* 0x000fe400078e0a04 */
[----:B------:R-:W-:Y:S02]  /*0530*/  IMAD.IADD R8, R17, 0x1, -R6 ;  /* 0x0000000111087824 */ /* 0x000fe400078e0a06 */
[----:B------:R-:W-:Y:S02]  /*0540*/  IMAD.IADD R11, R9, 0x1, -R4 ;  /* 0x00000001090b7824 */ /* 0x000fe400078e0a04 */
[----:B------:R-:W-:Y:S02]  /*0550*/  IMAD R2, R2, R3, RZ ;  /* 0x0000000302027224 */ /* 0x000fe400078e02ff */
[----:B------:R-:W-:-:S05]  /*0560*/  IMAD R11, R8, R11, RZ ;  /* 0x0000000b080b7224 */ /* 0x000fca00078e02ff */
[----:B------:R-:W-:-:S13]  /*0570*/  ISETP.NE.AND P0, PT, R2, R11, PT ;  /* 0x0000000b0200720c */ /* 0x000fda0003f05270 */
[----:B------:R-:W-:Y:S05]  /*0580*/  @!P0 BRA `(.L_x_6) ;  /* 0x00000000000c8947 */ /* 0x000fea0003800000 */
[----:B------:R-:W-:Y:S05]  /*0590*/  BRA `(.L_x_4) ;  /* 0x0000000000747947 */ /* 0x000fea0003800000 */
.L_x_5:
[----:B------:R-:W-:-:S13]  /*05a0*/  ISETP.NE.AND P0, PT, R7, R6, PT ;  /* 0x000000060700720c */ /* 0x000fda0003f05270 */
[----:B------:R-:W-:Y:S05]  /*05b0*/  @P0 BRA `(.L_x_4) ;  /* 0x00000000006c0947 */ /* 0x000fea0003800000 */
.L_x_6:
[----:B------:R-:W0:Y:S02]  /*05c0*/  LDC.64 R2, c[0x0][0x3c8] ;  /* 0x0000f200ff027b82 */ /* 0x000e240000000a00 */
[----:B0-----:R-:W-:-:S05]  /*05d0*/  IMAD.WIDE.U32 R2, R0, 0x4, R2 ;  /* 0x0000000400027825 */ /* 0x001fca00078e0002 */
[----:B------:R-:W2:Y:S01]  /*05e0*/  LDG.E R8, desc[UR6][R2.64] ;  /* 0x0000000602087981 */ /* 0x000ea2000c1e1900 */
[----:B------:R-:W-:Y:S01]  /*05f0*/  IMAD.IADD R6, R6, 0x1, -R7 ;  /* 0x0000000106067824 */ /* 0x000fe200078e0a07 */
[----:B------:R-:W-:-:S04]  /*0600*/  IADD3 R4, PT, PT, R4, -R9, RZ ;  /* 0x8000000904047210 */ /* 0x000fc80007ffe0ff */
[----:B------:R-:W-:Y:S02]  /*0610*/  IABS R11, R6 ;  /* 0x00000006000b7213 */ /* 0x000fe40000000000 */
[----:B------:R-:W-:-:S05]  /*0620*/  IABS R4, R4 ;  /* 0x0000000400047213 */ /* 0x000fca0000000000 */
[----:B------:R-:W-:-:S05]  /*0630*/  IMAD.IADD R11, R11, 0x1, R4 ;  /* 0x000000010b0b7824 */ /* 0x000fca00078e0204 */
[----:B--2---:R-:W-:-:S13]  /*0640*/  ISETP.GE.AND P0, PT, R11, R8, PT ;  /* 0x000000080b00720c */ /* 0x004fda0003f06270 */
[----:B------:R-:W-:Y:S05]  /*0650*/  @P0 BRA `(.L_x_4) ;  /* 0x0000000000440947 */ /* 0x000fea0003800000 */
[----:B------:R-:W0:Y:S01]  /*0660*/  LDC.64 R6, c[0x0][0x3b8] ;  /* 0x0000ee00ff067b82 */ /* 0x000e220000000a00 */
[----:B------:R-:W-:Y:S01]  /*0670*/  BSSY B0, `(.L_x_7) ;  /* 0x0000008000007945 */ /* 0x000fe20003800000 */
[----:B------:R-:W-:Y:S02]  /*0680*/  IMAD.MOV.U32 R9, RZ, RZ, 0x1 ;  /* 0x00000001ff097424 */ /* 0x000fe400078e00ff */
[----:B0-----:R-:W-:-:S07]  /*0690*/  IMAD.WIDE.U32 R6, R0, 0x4, R6 ;  /* 0x0000000400067825 */ /* 0x001fce00078e0006 */
.L_x_8:
[----:B------:R-:W-:Y:S01]  /*06a0*/  HFMA2 R8, -RZ, RZ, 0, 0 ;  /* 0x00000000ff087431 */ /* 0x000fe200000001ff */
[----:B------:R-:W-:Y:S05]  /*06b0*/  YIELD ;  /* 0x0000000000007946 */ /* 0x000fea0003800000 */
[----:B------:R-:W2:Y:S02]  /*06c0*/  ATOMG.E.CAS.STRONG.GPU PT, R4, [R6], R8, R9 ;  /* 0x00000008060473a9 */ /* 0x000ea400001ee109 */
[----:B--2---:R-:W-:-:S13]  /*06d0*/  ISETP.NE.AND P0, PT, R4, RZ, PT ;  /* 0x000000ff0400720c */ /* 0x004fda0003f05270 */
[----:B------:R-:W-:Y:S05]  /*06e0*/  @P0 BRA `(.L_x_8) ;  /* 0xfffffffc00ec0947 */ /* 0x000fea000383ffff */
[----:B------:R-:W-:Y:S05]  /*06f0*/  BSYNC B0 ;  /* 0x0000000000007941 */ /* 0x000fea0003800000 */
.L_x_7:
[----:B------:R-:W2:Y:S02]  /*0700*/  LDG.E R4, desc[UR6][R2.64] ;  /* 0x0000000602047981 */ /* 0x000ea4000c1e1900 */
[----:B--2---:R-:W-:-:S13]  /*0710*/  ISETP.GE.AND P0, PT, R11, R4, PT ;  /* 0x000000040b00720c */ /* 0x004fda0003f06270 */
[----:B------:R-:W0:Y:S01]  /*0720*/  @!P0 LDC.64 R8, c[0x0][0x3c0] ;  /* 0x0000f000ff088b82 */ /* 0x000e220000000a00 */
[----:B------:R1:W-:Y:S01]  /*0730*/  @!P0 STG.E desc[UR6][R2.64], R11 ;  /* 0x0000000b02008986 */ /* 0x0003e2000c101906 */
[----:B0-----:R-:W-:-:S05]  /*0740*/  @!P0 IMAD.WIDE.U32 R8, R0, 0x4, R8 ;  /* 0x0000000400088825 */ /* 0x001fca00078e0008 */
[----:B------:R1:W-:Y:S04]  /*0750*/  @!P0 STG.E desc[UR6][R8.64], R5 ;  /* 0x0000000508008986 */ /* 0x0003e8000c101906 */
[----:B------:R1:W-:Y:S02]  /*0760*/  STG.E desc[UR6][R6.64], RZ ;  /* 0x000000ff06007986 */ /* 0x0003e4000c101906 */
.L_x_4:
[----:B------:R-:W-:Y:S05]  /*0770*/  WARPSYNC.ALL ;  /* 0x0000000000007948 */ /* 0x000fea0003800000 */
[----:B------:R-:W-:Y:S01]  /*0780*/  BAR.SYNC.DEFER_BLOCKING 0x0 ;  /* 0x0000000000007b1d */ /* 0x000fe20000010000 */
[----:B------:R-:W-:-:S13]  /*0790*/  ISETP.NE.AND P0, PT, R5, R0, PT ;  /* 0x000000000500720c */ /* 0x000fda0003f05270 */
[----:B------:R-:W-:Y:S05]  /*07a0*/  @P0 EXIT ;  /* 0x000000000000094d */ /* 0x000fea0003800000 */
[----:B-1----:R-:W0:Y:S02]  /*07b0*/  LDC.64 R2, c[0x0][0x3c0] ;  /* 0x0000f000ff027b82 */ /* 0x002e240000000a00 */
[----:B0-----:R-:W-:-:S05]  /*07c0*/  IMAD.WIDE.U32 R6, R0, 0x4, R2 ;  /* 0x0000000400067825 */ /* 0x001fca00078e0002 */
[----:B------:R-:W2:Y:S02]  /*07d0*/  LDG.E R2, desc[UR6][R6.64] ;  /* 0x0000000606027981 */ /* 0x000ea4000c1e1900 */
[----:B--2---:R-:W-:-:S13]  /*07e0*/  ISETP.NE.AND P0, PT, R2, -0x1, PT ;  /* 0xffffffff0200780c */ /* 0x004fda0003f05270 */
[----:B------:R-:W-:Y:S05]  /*07f0*/  @!P0 EXIT ;  /* 0x000000000000894d */ /* 0x000fea0003800000 */
[----:B------:R-:W0:Y:S08]  /*0800*/  LDC.64 R2, c[0x0][0x3b0] ;  /* 0x0000ec00ff027b82 */ /* 0x000e300000000a00 */
[----:B------:R-:W1:Y:S01]  /*0810*/  LDC.64 R4, c[0x0][0x3a8] ;  /* 0x0000ea00ff047b82 */ /* 0x000e620000000a00 */
[----:B0-----:R-:W-:-:S05]  /*0820*/  IMAD.WIDE.U32 R2, R0, 0x4, R2 ;  /* 0x0000000400027825 */ /* 0x001fca00078e0002 */
[----:B------:R-:W2:Y:S01]  /*0830*/  LDG.E R0, desc[UR6][R2.64] ;  /* 0x0000000602007981 */ /* 0x000ea2000c1e1900 */
[----:B------:R-:W-:Y:S02]  /*0840*/  VOTEU.ANY UR4, UPT, PT ;  /* 0x0000000000047886 */ /* 0x000fe400038e0100 */
[----:B------:R-:W-:Y:S01]  /*0850*/  UFLO.U32 UR5, UR4 ;  /* 0x00000004000572bd */ /* 0x000fe200080e0000 */
[----:B--2---:R-:W-:-:S05]  /*0860*/  VIADD R9, R0, 0x1 ;  /* 0x0000000100097836 */ /* 0x004fca0000000000 */
[----:B------:R-:W-:Y:S04]  /*0870*/  STG.E desc[UR6][R2.64], R9 ;  /* 0x0000000902007986 */ /* 0x000fe8000c101906 */
[----:B------:R-:W1:Y:S01]  /*0880*/  LDG.E R7, desc[UR6][R6.64] ;  /* 0x0000000606077981 */ /* 0x000e62000c1e1900 */
[----:B------:R-:W-:Y:S01]  /*0890*/  UPOPC UR4, UR4 ;  /* 0x00000004000472bf */ /* 0x000fe20008000000 */
[----:B------:R-:W0:Y:S05]  /*08a0*/  S2R R0, SR_LANEID ;  /* 0x0000000000007919 */ /* 0x000e2a0000000000 */
[----:B------:R-:W-:-:S02]  /*08b0*/  IADD3 R11, PT, PT, RZ, -UR4, RZ ;  /* 0x80000004ff0b7c10 */ /* 0x000fc4000fffe0ff */
[----:B0-----:R-:W-:Y:S01]  /*08c0*/  ISETP.EQ.U32.AND P0, PT, R0, UR5, PT ;  /* 0x0000000500007c0c */ /* 0x001fe2000bf02070 */
[----:B-1----:R-:W-:-:S12]  /*08d0*/  IMAD.WIDE R4, R7, 0x4, R4 ;  /* 0x0000000407047825 */ /* 0x002fd800078e0204 */
[----:B------:R-:W-:Y:S01]  /*08e0*/  @P0 REDG.E.ADD.STRONG.GPU desc[UR6][R4.64], R11 ;  /* 0x0000000b0400098e */ /* 0x000fe2000c12e106 */
[----:B------:R-:W-:Y:S05]  /*08f0*/  EXIT ;  /* 0x000000000000794d */ /* 0x000fea0003800000 */
.L_x_9:
        /* <DEDUP_REMOVED lines=16> */
.L_x_12:


//--------------------- .nv.shared.reserved.0     --------------------------
	.section	.nv.shared.reserved.0,"aw",@nobits
	.weak		__nv_reservedSMEM_offset_0_alias
	.size		__nv_reservedSMEM_offset_0_alias, 0, 64
	.other		__nv_reservedSMEM_offset_0_alias,@"STO_CUDA_RESERVED_SHARED STV_DEFAULT"
__nv_reservedSMEM_offset_0_alias:
	.zero		0
	.zero		64


//--------------------- .nv.constant0._Z6initHPPii --------------------------
	.section	.nv.constant0._Z6initHPPii,"a",@progbits
	.sectionflags	@""
	.align	4
.nv.constant0._Z6initHPPii:
	.zero		908


//--------------------- .nv.constant0._Z6hpCopyPiS_S_ --------------------------
	.section	.nv.constant0._Z6hpCopyPiS_S_,"a",@progbits
	.sectionflags	@""
	.align	4
.nv.constant0._Z6hpCopyPiS_S_:
	.zero		920


//--------------------- .nv.constant0._Z7dkernalPiS_S_S_S_S_S_S_S_S_ --------------------------
	.section	.nv.constant0._Z7dkernalPiS_S_S_S_S_S_S_S_S_,"a",@progbits
	.sectionflags	@""
	.align	4
.nv.constant0._Z7dkernalPiS_S_S_S_S_S_S_S_S_:
	.zero		976


//--------------------- SYMBOLS --------------------------

	.type		.nv.reservedSmem.offset0,@object
	.size		.nv.reservedSmem.offset0,0x4
